//
// Generated by NVIDIA NVVM Compiler
//
// Compiler Build ID: CL-36424714
// Cuda compilation tools, release 13.0, V13.0.88
// Based on NVVM 20.0.0
//

.version 9.0
.target sm_100
.address_size 64

	// .globl	_Z28matrix_multiplication_kernelPKfS0_Pfiii
// _ZZ28matrix_multiplication_kernelPKfS0_PfiiiE5tileA has been demoted
// _ZZ28matrix_multiplication_kernelPKfS0_PfiiiE5tileB has been demoted

.visible .entry _Z28matrix_multiplication_kernelPKfS0_Pfiii(
	.param .u64 .ptr .align 1 _Z28matrix_multiplication_kernelPKfS0_Pfiii_param_0,
	.param .u64 .ptr .align 1 _Z28matrix_multiplication_kernelPKfS0_Pfiii_param_1,
	.param .u64 .ptr .align 1 _Z28matrix_multiplication_kernelPKfS0_Pfiii_param_2,
	.param .u32 _Z28matrix_multiplication_kernelPKfS0_Pfiii_param_3,
	.param .u32 _Z28matrix_multiplication_kernelPKfS0_Pfiii_param_4,
	.param .u32 _Z28matrix_multiplication_kernelPKfS0_Pfiii_param_5
)
{
	.reg .pred 	%p<26>;
	.reg .b32 	%r<60>;
	.reg .b32 	%f<181>;
	.reg .b64 	%rd<20>;
	// demoted variable
	.shared .align 4 .b8 _ZZ28matrix_multiplication_kernelPKfS0_PfiiiE5tileA[1088];
	// demoted variable
	.shared .align 4 .b8 _ZZ28matrix_multiplication_kernelPKfS0_PfiiiE5tileB[1088];
	ld.param.u64 	%rd5, [_Z28matrix_multiplication_kernelPKfS0_Pfiii_param_0];
	ld.param.u64 	%rd6, [_Z28matrix_multiplication_kernelPKfS0_Pfiii_param_1];
	ld.param.u32 	%r32, [_Z28matrix_multiplication_kernelPKfS0_Pfiii_param_3];
	ld.param.u32 	%r33, [_Z28matrix_multiplication_kernelPKfS0_Pfiii_param_4];
	ld.param.u32 	%r34, [_Z28matrix_multiplication_kernelPKfS0_Pfiii_param_5];
	cvta.to.global.u64 	%rd1, %rd6;
	cvta.to.global.u64 	%rd2, %rd5;
	mov.u32 	%r35, %ctaid.x;
	mov.u32 	%r36, %ntid.x;
	mov.u32 	%r1, %tid.x;
	mad.lo.s32 	%r2, %r35, %r36, %r1;
	mov.u32 	%r37, %ctaid.y;
	mov.u32 	%r38, %ntid.y;
	mov.u32 	%r3, %tid.y;
	mad.lo.s32 	%r4, %r37, %r38, %r3;
	setp.lt.s32 	%p1, %r33, 1;
	mov.f32 	%f180, 0f00000000;
	@%p1 bra 	$L__BB0_19;
	add.s32 	%r5, %r33, 15;
	mul.lo.s32 	%r6, %r33, %r4;
	mul.lo.s32 	%r40, %r3, 68;
	mov.u32 	%r41, _ZZ28matrix_multiplication_kernelPKfS0_PfiiiE5tileA;
	add.s32 	%r7, %r41, %r40;
	shl.b32 	%r42, %r1, 2;
	add.s32 	%r8, %r7, %r42;
	mov.u32 	%r43, _ZZ28matrix_multiplication_kernelPKfS0_PfiiiE5tileB;
	add.s32 	%r10, %r43, %r42;
	add.s32 	%r9, %r10, %r40;
	setp.lt.u32 	%p2, %r33, 17;
	mov.f32 	%f180, 0f00000000;
	mov.b32 	%r59, 0;
	@%p2 bra 	$L__BB0_13;
	shr.u32 	%r44, %r5, 4;
	and.b32  	%r45, %r44, 134217726;
	neg.s32 	%r58, %r45;
	add.s32 	%r46, %r3, 16;
	mad.lo.s32 	%r56, %r34, %r46, %r2;
	shl.b32 	%r13, %r34, 5;
	mad.lo.s32 	%r55, %r3, %r34, %r2;
	add.s32 	%r53, %r1, %r6;
	mov.f32 	%f180, 0f00000000;
	mov.u32 	%r54, %r1;
	mov.u32 	%r57, %r3;
$L__BB0_3:
	.pragma "nounroll";
	setp.ge.s32 	%p3, %r4, %r32;
	setp.ge.s32 	%p4, %r54, %r33;
	mul.wide.s32 	%rd7, %r53, 4;
	add.s64 	%rd3, %rd2, %rd7;
	mov.f32 	%f172, 0f00000000;
	or.pred  	%p5, %p4, %p3;
	@%p5 bra 	$L__BB0_5;
	ld.global.f32 	%f172, [%rd3];
$L__BB0_5:
	setp.ge.s32 	%p6, %r2, %r34;
	st.shared.f32 	[%r8], %f172;
	setp.ge.s32 	%p7, %r57, %r33;
	mov.f32 	%f173, 0f00000000;
	or.pred  	%p8, %p6, %p7;
	@%p8 bra 	$L__BB0_7;
	mul.wide.s32 	%rd8, %r55, 4;
	add.s64 	%rd9, %rd1, %rd8;
	ld.global.f32 	%f173, [%rd9];
$L__BB0_7:
	st.shared.f32 	[%r9], %f173;
	bar.sync 	0;
	ld.shared.f32 	%f27, [%r7];
	ld.shared.f32 	%f28, [%r10];
	fma.rn.f32 	%f29, %f27, %f28, %f180;
	ld.shared.f32 	%f30, [%r7+4];
	ld.shared.f32 	%f31, [%r10+68];
	fma.rn.f32 	%f32, %f30, %f31, %f29;
	ld.shared.f32 	%f33, [%r7+8];
	ld.shared.f32 	%f34, [%r10+136];
	fma.rn.f32 	%f35, %f33, %f34, %f32;
	ld.shared.f32 	%f36, [%r7+12];
	ld.shared.f32 	%f37, [%r10+204];
	fma.rn.f32 	%f38, %f36, %f37, %f35;
	ld.shared.f32 	%f39, [%r7+16];
	ld.shared.f32 	%f40, [%r10+272];
	fma.rn.f32 	%f41, %f39, %f40, %f38;
	ld.shared.f32 	%f42, [%r7+20];
	ld.shared.f32 	%f43, [%r10+340];
	fma.rn.f32 	%f44, %f42, %f43, %f41;
	ld.shared.f32 	%f45, [%r7+24];
	ld.shared.f32 	%f46, [%r10+408];
	fma.rn.f32 	%f47, %f45, %f46, %f44;
	ld.shared.f32 	%f48, [%r7+28];
	ld.shared.f32 	%f49, [%r10+476];
	fma.rn.f32 	%f50, %f48, %f49, %f47;
	ld.shared.f32 	%f51, [%r7+32];
	ld.shared.f32 	%f52, [%r10+544];
	fma.rn.f32 	%f53, %f51, %f52, %f50;
	ld.shared.f32 	%f54, [%r7+36];
	ld.shared.f32 	%f55, [%r10+612];
	fma.rn.f32 	%f56, %f54, %f55, %f53;
	ld.shared.f32 	%f57, [%r7+40];
	ld.shared.f32 	%f58, [%r10+680];
	fma.rn.f32 	%f59, %f57, %f58, %f56;
	ld.shared.f32 	%f60, [%r7+44];
	ld.shared.f32 	%f61, [%r10+748];
	fma.rn.f32 	%f62, %f60, %f61, %f59;
	ld.shared.f32 	%f63, [%r7+48];
	ld.shared.f32 	%f64, [%r10+816];
	fma.rn.f32 	%f65, %f63, %f64, %f62;
	ld.shared.f32 	%f66, [%r7+52];
	ld.shared.f32 	%f67, [%r10+884];
	fma.rn.f32 	%f68, %f66, %f67, %f65;
	ld.shared.f32 	%f69, [%r7+56];
	ld.shared.f32 	%f70, [%r10+952];
	fma.rn.f32 	%f71, %f69, %f70, %f68;
	ld.shared.f32 	%f72, [%r7+60];
	ld.shared.f32 	%f73, [%r10+1020];
	fma.rn.f32 	%f6, %f72, %f73, %f71;
	bar.sync 	0;
	add.s32 	%r47, %r54, 16;
	setp.ge.s32 	%p10, %r47, %r33;
	mov.f32 	%f174, 0f00000000;
	or.pred  	%p11, %p10, %p3;
	@%p11 bra 	$L__BB0_9;
	ld.global.f32 	%f174, [%rd3+64];
$L__BB0_9:
	st.shared.f32 	[%r8], %f174;
	add.s32 	%r48, %r57, 16;
	setp.ge.s32 	%p13, %r48, %r33;
	mov.f32 	%f175, 0f00000000;
	or.pred  	%p14, %p6, %p13;
	@%p14 bra 	$L__BB0_11;
	mul.wide.s32 	%rd10, %r56, 4;
	add.s64 	%rd11, %rd1, %rd10;
	ld.global.f32 	%f175, [%rd11];
$L__BB0_11:
	st.shared.f32 	[%r9], %f175;
	bar.sync 	0;
	ld.shared.f32 	%f75, [%r7];
	ld.shared.f32 	%f76, [%r10];
	fma.rn.f32 	%f77, %f75, %f76, %f6;
	ld.shared.f32 	%f78, [%r7+4];
	ld.shared.f32 	%f79, [%r10+68];
	fma.rn.f32 	%f80, %f78, %f79, %f77;
	ld.shared.f32 	%f81, [%r7+8];
	ld.shared.f32 	%f82, [%r10+136];
	fma.rn.f32 	%f83, %f81, %f82, %f80;
	ld.shared.f32 	%f84, [%r7+12];
	ld.shared.f32 	%f85, [%r10+204];
	fma.rn.f32 	%f86, %f84, %f85, %f83;
	ld.shared.f32 	%f87, [%r7+16];
	ld.shared.f32 	%f88, [%r10+272];
	fma.rn.f32 	%f89, %f87, %f88, %f86;
	ld.shared.f32 	%f90, [%r7+20];
	ld.shared.f32 	%f91, [%r10+340];
	fma.rn.f32 	%f92, %f90, %f91, %f89;
	ld.shared.f32 	%f93, [%r7+24];
	ld.shared.f32 	%f94, [%r10+408];
	fma.rn.f32 	%f95, %f93, %f94, %f92;
	ld.shared.f32 	%f96, [%r7+28];
	ld.shared.f32 	%f97, [%r10+476];
	fma.rn.f32 	%f98, %f96, %f97, %f95;
	ld.shared.f32 	%f99, [%r7+32];
	ld.shared.f32 	%f100, [%r10+544];
	fma.rn.f32 	%f101, %f99, %f100, %f98;
	ld.shared.f32 	%f102, [%r7+36];
	ld.shared.f32 	%f103, [%r10+612];
	fma.rn.f32 	%f104, %f102, %f103, %f101;
	ld.shared.f32 	%f105, [%r7+40];
	ld.shared.f32 	%f106, [%r10+680];
	fma.rn.f32 	%f107, %f105, %f106, %f104;
	ld.shared.f32 	%f108, [%r7+44];
	ld.shared.f32 	%f109, [%r10+748];
	fma.rn.f32 	%f110, %f108, %f109, %f107;
	ld.shared.f32 	%f111, [%r7+48];
	ld.shared.f32 	%f112, [%r10+816];
	fma.rn.f32 	%f113, %f111, %f112, %f110;
	ld.shared.f32 	%f114, [%r7+52];
	ld.shared.f32 	%f115, [%r10+884];
	fma.rn.f32 	%f116, %f114, %f115, %f113;
	ld.shared.f32 	%f117, [%r7+56];
	ld.shared.f32 	%f118, [%r10+952];
	fma.rn.f32 	%f119, %f117, %f118, %f116;
	ld.shared.f32 	%f120, [%r7+60];
	ld.shared.f32 	%f121, [%r10+1020];
	fma.rn.f32 	%f180, %f120, %f121, %f119;
	bar.sync 	0;
	add.s32 	%r58, %r58, 2;
	add.s32 	%r57, %r57, 32;
	add.s32 	%r56, %r56, %r13;
	add.s32 	%r55, %r55, %r13;
	add.s32 	%r54, %r54, 32;
	add.s32 	%r53, %r53, 32;
	setp.ne.s32 	%p15, %r58, 0;
	@%p15 bra 	$L__BB0_3;
	and.b32  	%r59, %r5, 2147483616;
$L__BB0_13:
	and.b32  	%r49, %r5, 16;
	setp.eq.s32 	%p16, %r49, 0;
	@%p16 bra 	$L__BB0_19;
	setp.ge.s32 	%p17, %r4, %r32;
	add.s32 	%r30, %r59, %r1;
	add.s32 	%r31, %r59, %r3;
	setp.ge.s32 	%p18, %r30, %r33;
	mov.f32 	%f178, 0f00000000;
	or.pred  	%p19, %p18, %p17;
	@%p19 bra 	$L__BB0_16;
	add.s32 	%r50, %r30, %r6;
	mul.wide.s32 	%rd12, %r50, 4;
	add.s64 	%rd13, %rd2, %rd12;
	ld.global.f32 	%f178, [%rd13];
$L__BB0_16:
	setp.ge.s32 	%p20, %r2, %r34;
	st.shared.f32 	[%r8], %f178;
	setp.ge.s32 	%p21, %r31, %r33;
	mov.f32 	%f179, 0f00000000;
	or.pred  	%p22, %p20, %p21;
	@%p22 bra 	$L__BB0_18;
	mad.lo.s32 	%r51, %r31, %r34, %r2;
	mul.wide.s32 	%rd14, %r51, 4;
	add.s64 	%rd15, %rd1, %rd14;
	ld.global.f32 	%f179, [%rd15];
$L__BB0_18:
	st.shared.f32 	[%r9], %f179;
	bar.sync 	0;
	ld.shared.f32 	%f124, [%r7];
	ld.shared.f32 	%f125, [%r10];
	fma.rn.f32 	%f126, %f124, %f125, %f180;
	ld.shared.f32 	%f127, [%r7+4];
	ld.shared.f32 	%f128, [%r10+68];
	fma.rn.f32 	%f129, %f127, %f128, %f126;
	ld.shared.f32 	%f130, [%r7+8];
	ld.shared.f32 	%f131, [%r10+136];
	fma.rn.f32 	%f132, %f130, %f131, %f129;
	ld.shared.f32 	%f133, [%r7+12];
	ld.shared.f32 	%f134, [%r10+204];
	fma.rn.f32 	%f135, %f133, %f134, %f132;
	ld.shared.f32 	%f136, [%r7+16];
	ld.shared.f32 	%f137, [%r10+272];
	fma.rn.f32 	%f138, %f136, %f137, %f135;
	ld.shared.f32 	%f139, [%r7+20];
	ld.shared.f32 	%f140, [%r10+340];
	fma.rn.f32 	%f141, %f139, %f140, %f138;
	ld.shared.f32 	%f142, [%r7+24];
	ld.shared.f32 	%f143, [%r10+408];
	fma.rn.f32 	%f144, %f142, %f143, %f141;
	ld.shared.f32 	%f145, [%r7+28];
	ld.shared.f32 	%f146, [%r10+476];
	fma.rn.f32 	%f147, %f145, %f146, %f144;
	ld.shared.f32 	%f148, [%r7+32];
	ld.shared.f32 	%f149, [%r10+544];
	fma.rn.f32 	%f150, %f148, %f149, %f147;
	ld.shared.f32 	%f151, [%r7+36];
	ld.shared.f32 	%f152, [%r10+612];
	fma.rn.f32 	%f153, %f151, %f152, %f150;
	ld.shared.f32 	%f154, [%r7+40];
	ld.shared.f32 	%f155, [%r10+680];
	fma.rn.f32 	%f156, %f154, %f155, %f153;
	ld.shared.f32 	%f157, [%r7+44];
	ld.shared.f32 	%f158, [%r10+748];
	fma.rn.f32 	%f159, %f157, %f158, %f156;
	ld.shared.f32 	%f160, [%r7+48];
	ld.shared.f32 	%f161, [%r10+816];
	fma.rn.f32 	%f162, %f160, %f161, %f159;
	ld.shared.f32 	%f163, [%r7+52];
	ld.shared.f32 	%f164, [%r10+884];
	fma.rn.f32 	%f165, %f163, %f164, %f162;
	ld.shared.f32 	%f166, [%r7+56];
	ld.shared.f32 	%f167, [%r10+952];
	fma.rn.f32 	%f168, %f166, %f167, %f165;
	ld.shared.f32 	%f169, [%r7+60];
	ld.shared.f32 	%f170, [%r10+1020];
	fma.rn.f32 	%f180, %f169, %f170, %f168;
	bar.sync 	0;
$L__BB0_19:
	setp.ge.s32 	%p23, %r2, %r34;
	setp.ge.s32 	%p24, %r4, %r32;
	or.pred  	%p25, %p23, %p24;
	@%p25 bra 	$L__BB0_21;
	ld.param.u64 	%rd19, [_Z28matrix_multiplication_kernelPKfS0_Pfiii_param_2];
	mad.lo.s32 	%r52, %r34, %r4, %r2;
	cvta.to.global.u64 	%rd16, %rd19;
	mul.wide.s32 	%rd17, %r52, 4;
	add.s64 	%rd18, %rd16, %rd17;
	st.global.f32 	[%rd18], %f180;
$L__BB0_21:
	ret;

}


// ===== COMPILED SASS (sm_100) =====

	.target	sm_100

	.elftype	@"ET_EXEC"


//--------------------- .note.nv.tkinfo           --------------------------
	.section	.note.nv.tkinfo,"",@"SHT_NOTE"
	.sectionflags	@"SHF_NOTE_NV_TKINFO"
	.tkinfo
        /*0018*/ 	.word	0x00000002
        /*0030*/ 	.string	""
        /*0030*/ 	.string	"ptxas"
        /*0030*/ 	.string	"Cuda compilation tools, release 13.0, V13.0.88"
        /*0030*/ 	.string	"Build cuda_13.0.r13.0/compiler.36424714_0"
        /*0030*/ 	.string	"-arch sm_100 -m 64 "



//--------------------- .note.nv.cuinfo           --------------------------
	.section	.note.nv.cuinfo,"",@"SHT_NOTE"
	.sectionflags	@"SHF_NOTE_NV_CUINFO"
        /*0018*/ 	.short	0x0002
        /*001a*/ 	.short	0x0064
        /*001c*/ 	.short	0x0082
	.zero		2


//--------------------- .nv.info                  --------------------------
	.section	.nv.info,"",@"SHT_CUDA_INFO"
	.align	4


	//----- nvinfo : EIATTR_REGCOUNT
	.align		4
        /*0000*/ 	.byte	0x04, 0x2f
        /*0002*/ 	.short	(.L_1 - .L_0)
	.align		4
.L_0:
        /*0004*/ 	.word	index@(_Z28matrix_multiplication_kernelPKfS0_Pfiii)
        /*0008*/ 	.word	0x00000020


	//----- nvinfo : EIATTR_FRAME_SIZE
	.align		4
.L_1:
        /*000c*/ 	.byte	0x04, 0x11
        /*000e*/ 	.short	(.L_3 - .L_2)
	.align		4
.L_2:
        /*0010*/ 	.word	index@(_Z28matrix_multiplication_kernelPKfS0_Pfiii)
        /*0014*/ 	.word	0x00000000


	//----- nvinfo : EIATTR_MIN_STACK_SIZE
	.align		4
.L_3:
        /*0018*/ 	.byte	0x04, 0x12
        /*001a*/ 	.short	(.L_5 - .L_4)
	.align		4
.L_4:
        /*001c*/ 	.word	index@(_Z28matrix_multiplication_kernelPKfS0_Pfiii)
        /*0020*/ 	.word	0x00000000
.L_5:


//--------------------- .nv.compat                --------------------------
	.section	.nv.compat,"",@"SHT_CUDA_COMPAT_INFO"
	.align	4
        /*0000*/ 	.byte	0x02, 0x09, 0x00, 0x00, 0x02, 0x02, 0x01, 0x00, 0x02, 0x05, 0x05, 0x00, 0x03, 0x07, 0x01, 0x01
        /*0010*/ 	.byte	0x02, 0x03, 0x00, 0x00, 0x02, 0x06, 0x01, 0x00, 0x04, 0x0b, 0x08, 0x00, 0x09, 0x00, 0x00, 0x00
        /*0020*/ 	.byte	0x00, 0x00, 0x00, 0x00


//--------------------- .nv.info._Z28matrix_multiplication_kernelPKfS0_Pfiii --------------------------
	.section	.nv.info._Z28matrix_multiplication_kernelPKfS0_Pfiii,"",@"SHT_CUDA_INFO"
	.sectionflags	@""
	.align	4


	//----- nvinfo : EIATTR_CUDA_API_VERSION
	.align		4
        /*0000*/ 	.byte	0x04, 0x37
        /*0002*/ 	.short	(.L_7 - .L_6)
.L_6:
        /*0004*/ 	.word	0x00000082


	//----- nvinfo : EIATTR_KPARAM_INFO
	.align		4
.L_7:
        /*0008*/ 	.byte	0x04, 0x17
        /*000a*/ 	.short	(.L_9 - .L_8)
.L_8:
        /*000c*/ 	.word	0x00000000
        /*0010*/ 	.short	0x0005
        /*0012*/ 	.short	0x0020
        /*0014*/ 	.byte	0x00, 0xf0, 0x11, 0x00


	//----- nvinfo : EIATTR_KPARAM_INFO
	.align		4
.L_9:
        /*0018*/ 	.byte	0x04, 0x17
        /*001a*/ 	.short	(.L_11 - .L_10)
.L_10:
        /*001c*/ 	.word	0x00000000
        /*0020*/ 	.short	0x0004
        /*0022*/ 	.short	0x001c
        /*0024*/ 	.byte	0x00, 0xf0, 0x11, 0x00


	//----- nvinfo : EIATTR_KPARAM_INFO
	.align		4
.L_11:
        /*0028*/ 	.byte	0x04, 0x17
        /*002a*/ 	.short	(.L_13 - .L_12)
.L_12:
        /*002c*/ 	.word	0x00000000
        /*0030*/ 	.short	0x0003
        /*0032*/ 	.short	0x0018
        /*0034*/ 	.byte	0x00, 0xf0, 0x11, 0x00


	//----- nvinfo : EIATTR_KPARAM_INFO
	.align		4
.L_13:
        /*0038*/ 	.byte	0x04, 0x17
        /*003a*/ 	.short	(.L_15 - .L_14)
.L_14:
        /*003c*/ 	.word	0x00000000
        /*0040*/ 	.short	0x0002
        /*0042*/ 	.short	0x0010
        /*0044*/ 	.byte	0x00, 0xf5, 0x21, 0x00


	//----- nvinfo : EIATTR_KPARAM_INFO
	.align		4
.L_15:
        /*0048*/ 	.byte	0x04, 0x17
        /*004a*/ 	.short	(.L_17 - .L_16)
.L_16:
        /*004c*/ 	.word	0x00000000
        /*0050*/ 	.short	0x0001
        /*0052*/ 	.short	0x0008
        /*0054*/ 	.byte	0x00, 0xf5, 0x21, 0x00


	//----- nvinfo : EIATTR_KPARAM_INFO
	.align		4
.L_17:
        /*0058*/ 	.byte	0x04, 0x17
        /*005a*/ 	.short	(.L_19 - .L_18)
.L_18:
        /*005c*/ 	.word	0x00000000
        /*0060*/ 	.short	0x0000
        /*0062*/ 	.short	0x0000
        /*0064*/ 	.byte	0x00, 0xf5, 0x21, 0x00


	//----- nvinfo : EIATTR_SPARSE_MMA_MASK
	.align		4
.L_19:
        /*0068*/ 	.byte	0x03, 0x50
        /*006a*/ 	.short	0x0000


	//----- nvinfo : EIATTR_MAXREG_COUNT
	.align		4
        /*006c*/ 	.byte	0x03, 0x1b
        /*006e*/ 	.short	0x00ff


	//----- nvinfo : EIATTR_NUM_BARRIERS
	.align		4
        /*0070*/ 	.byte	0x02, 0x4c
        /*0072*/ 	.byte	0x01
	.zero		1


	//----- nvinfo : EIATTR_MERCURY_ISA_VERSION
	.align		4
        /*0074*/ 	.byte	0x03, 0x5f
        /*0076*/ 	.short	0x0101


	//----- nvinfo : EIATTR_VRC_CTA_INIT_COUNT
	.align		4
        /*0078*/ 	.byte	0x02, 0x4a
	.zero		1
	.zero		1


	//----- nvinfo : EIATTR_EXIT_INSTR_OFFSETS
	.align		4
        /*007c*/ 	.byte	0x04, 0x1c
        /*007e*/ 	.short	(.L_21 - .L_20)


	//   ....[0]....
.L_20:
        /*0080*/ 	.word	0x00000fd0


	//   ....[1]....
        /*0084*/ 	.word	0x00001020


	//----- nvinfo : EIATTR_CBANK_PARAM_SIZE
	.align		4
.L_21:
        /*0088*/ 	.byte	0x03, 0x19
        /*008a*/ 	.short	0x0024


	//----- nvinfo : EIATTR_PARAM_CBANK
	.align		4
        /*008c*/ 	.byte	0x04, 0x0a
        /*008e*/ 	.short	(.L_23 - .L_22)
	.align		4
.L_22:
        /*0090*/ 	.word	index@(.nv.constant0._Z28matrix_multiplication_kernelPKfS0_Pfiii)
        /*0094*/ 	.short	0x0380
        /*0096*/ 	.short	0x0024


	//----- nvinfo : EIATTR_SW_WAR
	.align		4
.L_23:
        /*0098*/ 	.byte	0x04, 0x36
        /*009a*/ 	.short	(.L_25 - .L_24)
.L_24:
        /*009c*/ 	.word	0x00000008
.L_25:


//--------------------- .nv.callgraph             --------------------------
	.section	.nv.callgraph,"",@"SHT_CUDA_CALLGRAPH"
	.align	4
	.sectionentsize	8
	.align		4
        /*0000*/ 	.word	0x00000000
	.align		4
        /*0004*/ 	.word	0xffffffff
	.align		4
        /*0008*/ 	.word	0x00000000
	.align		4
        /*000c*/ 	.word	0xfffffffe
	.align		4
        /*0010*/ 	.word	0x00000000
	.align		4
        /*0014*/ 	.word	0xfffffffd
	.align		4
        /*0018*/ 	.word	0x00000000
	.align		4
        /*001c*/ 	.word	0xfffffffc


//--------------------- .text._Z28matrix_multiplication_kernelPKfS0_Pfiii --------------------------
	.section	.text._Z28matrix_multiplication_kernelPKfS0_Pfiii,"ax",@progbits
	.align	128
        .global         _Z28matrix_multiplication_kernelPKfS0_Pfiii
        .type           _Z28matrix_multiplication_kernelPKfS0_Pfiii,@function
        .size           _Z28matrix_multiplication_kernelPKfS0_Pfiii,(.L_x_4 - _Z28matrix_multiplication_kernelPKfS0_Pfiii)
        .other          _Z28matrix_multiplication_kernelPKfS0_Pfiii,@"STO_CUDA_ENTRY STV_DEFAULT"
_Z28matrix_multiplication_kernelPKfS0_Pfiii:
.text._Z28matrix_multiplication_kernelPKfS0_Pfiii:
[----:B------:R-:W-:Y:S01]  /*0000*/  LDC R1, c[0x0][0x37c] ;  /* 0x0000df00ff017b82 */ /* 0x000fe20000000800 */
[----:B------:R-:W0:Y:S01]  /*0010*/  S2R R0, SR_TID.X ;  /* 0x0000000000007919 */ /* 0x000e220000002100 */
[----:B------:R-:W1:Y:S06]  /*0020*/  LDCU UR5, c[0x0][0x39c] ;  /* 0x00007380ff0577ac */ /* 0x000e6c0008000800 */
[----:B------:R-:W0:Y:S01]  /*0030*/  LDC R11, c[0x0][0x360] ;  /* 0x0000d800ff0b7b82 */ /* 0x000e220000000800 */
[----:B------:R-:W-:Y:S01]  /*0040*/  HFMA2 R20, -RZ, RZ, 0, 0 ;  /* 0x00000000ff147431 */ /* 0x000fe200000001ff */
[----:B------:R-:W2:Y:S01]  /*0050*/  S2R R8, SR_TID.Y ;  /* 0x0000000000087919 */ /* 0x000ea20000002200 */
[----:B------:R-:W3:Y:S05]  /*0060*/  LDCU.64 UR8, c[0x0][0x358] ;  /* 0x00006b00ff0877ac */ /* 0x000eea0008000a00 */
[----:B------:R-:W0:Y:S08]  /*0070*/  S2UR UR4, SR_CTAID.X ;  /* 0x00000000000479c3 */ /* 0x000e300000002500 */
[----:B------:R-:W2:Y:S01]  /*0080*/  S2UR UR6, SR_CTAID.Y ;  /* 0x00000000000679c3 */ /* 0x000ea20000002600 */
[----:B-1----:R-:W-:-:S07]  /*0090*/  UISETP.GE.AND UP0, UPT, UR5, 0x1, UPT ;  /* 0x000000010500788c */ /* 0x002fce000bf06270 */
[----:B------:R-:W2:Y:S01]  /*00a0*/  LDC R3, c[0x0][0x364] ;  /* 0x0000d900ff037b82 */ /* 0x000ea20000000800 */
[----:B0-----:R-:W-:Y:S02]  /*00b0*/  IMAD R11, R11, UR4, R0 ;  /* 0x000000040b0b7c24 */ /* 0x001fe4000f8e0200 */
[----:B--2---:R-:W-:Y:S01]  /*00c0*/  IMAD R10, R3, UR6, R8 ;  /* 0x00000006030a7c24 */ /* 0x004fe2000f8e0208 */
[----:B---3--:R-:W-:Y:S06]  /*00d0*/  BRA.U !UP0, `(.L_x_0) ;  /* 0x0000000d08ac7547 */ /* 0x008fec000b800000 */
[----:B------:R-:W0:Y:S01]  /*00e0*/  S2R R4, SR_CgaCtaId ;  /* 0x0000000000047919 */ /* 0x000e220000008800 */
[----:B------:R-:W-:Y:S01]  /*00f0*/  MOV R2, 0x400 ;  /* 0x0000040000027802 */ /* 0x000fe20000000f00 */
[----:B------:R-:W-:Y:S01]  /*0100*/  UISETP.GE.U32.AND UP0, UPT, UR5, 0x11, UPT ;  /* 0x000000110500788c */ /* 0x000fe2000bf06070 */
[----:B------:R-:W-:Y:S01]  /*0110*/  MOV R20, RZ ;  /* 0x000000ff00147202 */ /* 0x000fe20000000f00 */
[----:B------:R-:W-:Y:S01]  /*0120*/  UIADD3 UR7, UPT, UPT, UR5, 0xf, URZ ;  /* 0x0000000f05077890 */ /* 0x000fe2000fffe0ff */
[----:B------:R-:W-:Y:S01]  /*0130*/  IADD3 R3, PT, PT, R2, 0x440, RZ ;  /* 0x0000044002037810 */ /* 0x000fe20007ffe0ff */
[----:B------:R-:W-:Y:S01]  /*0140*/  UMOV UR4, URZ ;  /* 0x000000ff00047c82 */ /* 0x000fe20008000000 */
[C---:B0-----:R-:W-:Y:S02]  /*0150*/  LEA R13, R4.reuse, R2, 0x18 ;  /* 0x00000002040d7211 */ /* 0x041fe400078ec0ff */
[----:B------:R-:W-:-:S03]  /*0160*/  LEA R3, R4, R3, 0x18 ;  /* 0x0000000304037211 */ /* 0x000fc600078ec0ff */
[----:B------:R-:W-:Y:S01]  /*0170*/  IMAD R13, R8, 0x44, R13 ;  /* 0x00000044080d7824 */ /* 0x000fe200078e020d */
[----:B------:R-:W-:-:S04]  /*0180*/  LEA R15, R0, R3, 0x2 ;  /* 0x00000003000f7211 */ /* 0x000fc800078e10ff */
[----:B------:R-:W-:Y:S01]  /*0190*/  LEA R12, R0, R13, 0x2 ;  /* 0x0000000d000c7211 */ /* 0x000fe200078e10ff */
[----:B------:R-:W-:Y:S01]  /*01a0*/  IMAD R14, R8, 0x44, R15 ;  /* 0x00000044080e7824 */ /* 0x000fe200078e020f */
[----:B------:R-:W-:Y:S06]  /*01b0*/  BRA.U !UP0, `(.L_x_1) ;  /* 0x0000000908547547 */ /* 0x000fec000b800000 */
[----:B------:R-:W0:Y:S01]  /*01c0*/  LDC R16, c[0x0][0x3a0] ;  /* 0x0000e800ff107b82 */ /* 0x000e220000000800 */
[----:B------:R-:W1:Y:S01]  /*01d0*/  LDCU UR11, c[0x0][0x398] ;  /* 0x00007300ff0b77ac */ /* 0x000e620008000800 */
[----:B------:R-:W-:Y:S01]  /*01e0*/  IADD3 R4, PT, PT, R8, 0x10, RZ ;  /* 0x0000001008047810 */ /* 0x000fe20007ffe0ff */
[C---:B------:R-:W-:Y:S01]  /*01f0*/  IMAD R9, R10.reuse, UR5, R0 ;  /* 0x000000050a097c24 */ /* 0x040fe2000f8e0200 */
[----:B------:R-:W-:Y:S01]  /*0200*/  MOV R20, RZ ;  /* 0x000000ff00147202 */ /* 0x000fe20000000f00 */
[----:B------:R-:W2:Y:S01]  /*0210*/  LDCU UR10, c[0x0][0x3a0] ;  /* 0x00007400ff0a77ac */ /* 0x000ea20008000800 */
[----:B------:R-:W-:Y:S02]  /*0220*/  MOV R18, R0 ;  /* 0x0000000000127202 */ /* 0x000fe40000000f00 */
[----:B------:R-:W3:Y:S01]  /*0230*/  LDC.64 R2, c[0x0][0x380] ;  /* 0x0000e000ff027b82 */ /* 0x000ee20000000a00 */
[----:B------:R-:W-:Y:S01]  /*0240*/  USHF.R.U32.HI UR4, URZ, 0x4, UR7 ;  /* 0x00000004ff047899 */ /* 0x000fe20008011607 */
[----:B------:R-:W-:Y:S01]  /*0250*/  MOV R17, R8 ;  /* 0x0000000800117202 */ /* 0x000fe20000000f00 */
[----:B------:R-:W4:Y:S02]  /*0260*/  LDCU UR6, c[0x0][0x39c] ;  /* 0x00007380ff0677ac */ /* 0x000f240008000800 */
[----:B------:R-:W-:Y:S01]  /*0270*/  ULOP3.LUT UR4, UR4, 0x7fffffe, URZ, 0xc0, !UPT ;  /* 0x07fffffe04047892 */ /* 0x000fe2000f8ec0ff */
[----:B-1----:R-:W-:-:S03]  /*0280*/  ISETP.GE.AND P1, PT, R10, UR11, PT ;  /* 0x0000000b0a007c0c */ /* 0x002fc6000bf26270 */
[----:B------:R-:W-:Y:S01]  /*0290*/  UIADD3 UR4, UPT, UPT, -UR4, URZ, URZ ;  /* 0x000000ff04047290 */ /* 0x000fe2000fffe1ff */
[--C-:B--2---:R-:W-:Y:S02]  /*02a0*/  IMAD R21, R4, UR10, R11.reuse ;  /* 0x0000000a04157c24 */ /* 0x104fe4000f8e020b */
[----:B------:R-:W-:-:S09]  /*02b0*/  IMAD R19, R8, UR10, R11 ;  /* 0x0000000a08137c24 */ /* 0x000fd2000f8e020b */
.L_x_2:
[----:B0-----:R-:W-:Y:S01]  /*02c0*/  ISETP.GE.AND P0, PT, R11, R16, PT ;  /* 0x000000100b00720c */ /* 0x001fe20003f06270 */
[----:B----4-:R-:W-:Y:S01]  /*02d0*/  UMOV UR5, UR6 ;  /* 0x0000000600057c82 */ /* 0x010fe20008000000 */
[----:B------:R-:W-:Y:S01]  /*02e0*/  HFMA2 R27, -RZ, RZ, 0, 0 ;  /* 0x00000000ff1b7431 */ /* 0x000fe200000001ff */
[----:B------:R-:W-:Y:S01]  /*02f0*/  ISETP.GE.OR P2, PT, R18, UR5, P1 ;  /* 0x0000000512007c0c */ /* 0x000fe20008f46670 */
[----:B---3--:R-:W-:Y:S01]  /*0300*/  IMAD.WIDE R4, R9, 0x4, R2 ;  /* 0x0000000409047825 */ /* 0x008fe200078e0202 */
[----:B------:R-:W-:Y:S02]  /*0310*/  ISETP.GE.OR P3, PT, R17, UR5, P0 ;  /* 0x0000000511007c0c */ /* 0x000fe40008766670 */
[----:B------:R-:W-:-:S09]  /*0320*/  MOV R25, RZ ;  /* 0x000000ff00197202 */ /* 0x000fd20000000f00 */
[----:B------:R-:W2:Y:S02]  /*0330*/  @!P2 LDG.E R25, desc[UR8][R4.64] ;  /* 0x000000080419a981 */ /* 0x000ea4000c1e1900 */
[----:B------:R-:W0:Y:S02]  /*0340*/  @!P3 LDC.64 R6, c[0x0][0x388] ;  /* 0x0000e200ff06bb82 */ /* 0x000e240000000a00 */
[----:B0-----:R-:W-:-:S05]  /*0350*/  @!P3 IMAD.WIDE R6, R19, 0x4, R6 ;  /* 0x000000041306b825 */ /* 0x001fca00078e0206 */
[----:B------:R-:W3:Y:S04]  /*0360*/  @!P3 LDG.E R27, desc[UR8][R6.64] ;  /* 0x00000008061bb981 */ /* 0x000ee8000c1e1900 */
[----:B--2---:R-:W-:Y:S04]  /*0370*/  STS [R12], R25 ;  /* 0x000000190c007388 */ /* 0x004fe80000000800 */
[----:B---3--:R-:W-:Y:S01]  /*0380*/  STS [R14], R27 ;  /* 0x0000001b0e007388 */ /* 0x008fe20000000800 */
[----:B------:R-:W-:Y:S06]  /*0390*/  BAR.SYNC.DEFER_BLOCKING 0x0 ;  /* 0x0000000000007b1d */ /* 0x000fec0000010000 */
[----:B------:R-:W-:Y:S04]  /*03a0*/  LDS R29, [R13] ;  /* 0x000000000d1d7984 */ /* 0x000fe80000000800 */
[----:B------:R-:W0:Y:S04]  /*03b0*/  LDS R24, [R15] ;  /* 0x000000000f187984 */ /* 0x000e280000000800 */
[----:B------:R-:W-:Y:S04]  /*03c0*/  LDS R26, [R13+0x4] ;  /* 0x000004000d1a7984 */ /* 0x000fe80000000800 */
[----:B------:R-:W1:Y:S04]  /*03d0*/  LDS R28, [R15+0x44] ;  /* 0x000044000f1c7984 */ /* 0x000e680000000800 */
[----:B------:R-:W-:Y:S04]  /*03e0*/  LDS R22, [R13+0x8] ;  /* 0x000008000d167984 */ /* 0x000fe80000000800 */
[----:B------:R-:W2:Y:S04]  /*03f0*/  LDS R23, [R15+0x88] ;  /* 0x000088000f177984 */ /* 0x000ea80000000800 */
[----:B------:R-:W-:Y:S04]  /*0400*/  LDS R6, [R13+0xc] ;  /* 0x00000c000d067984 */ /* 0x000fe80000000800 */
[----:B------:R-:W3:Y:S04]  /*0410*/  LDS R7, [R15+0xcc] ;  /* 0x0000cc000f077984 */ /* 0x000ee80000000800 */
[----:B------:R-:W-:Y:S01]  /*0420*/  LDS R25, [R13+0x10] ;  /* 0x000010000d197984 */ /* 0x000fe20000000800 */
[----:B0-----:R-:W-:-:S03]  /*0430*/  FFMA R24, R29, R24, R20 ;  /* 0x000000181d187223 */ /* 0x001fc60000000014 */
[----:B------:R-:W0:Y:S01]  /*0440*/  LDS R20, [R15+0x110] ;  /* 0x000110000f147984 */ /* 0x000e220000000800 */
[----:B-1----:R-:W-:-:S03]  /*0450*/  FFMA R27, R26, R28, R24 ;  /* 0x0000001c1a1b7223 */ /* 0x002fc60000000018 */
[----:B------:R-:W-:Y:S01]  /*0460*/  LDS R26, [R15+0x374] ;  /* 0x000374000f1a7984 */ /* 0x000fe20000000800 */
[----:B--2---:R-:W-:-:S03]  /*0470*/  FFMA R27, R22, R23, R27 ;  /* 0x00000017161b7223 */ /* 0x004fc6000000001b */
[----:B------:R-:W-:Y:S04]  /*0480*/  LDS R23, [R13+0x14] ;  /* 0x000014000d177984 */ /* 0x000fe80000000800 */
[----:B------:R-:W1:Y:S01]  /*0490*/  LDS R22, [R15+0x154] ;  /* 0x000154000f167984 */ /* 0x000e620000000800 */
[----:B---3--:R-:W-:-:S03]  /*04a0*/  FFMA R24, R6, R7, R27 ;  /* 0x0000000706187223 */ /* 0x008fc6000000001b */
[----:B------:R-:W-:Y:S04]  /*04b0*/  LDS R6, [R13+0x18] ;  /* 0x000018000d067984 */ /* 0x000fe80000000800 */
[----:B------:R-:W2:Y:S01]  /*04c0*/  LDS R7, [R15+0x198] ;  /* 0x000198000f077984 */ /* 0x000ea20000000800 */
[----:B0-----:R-:W-:-:S03]  /*04d0*/  FFMA R24, R25, R20, R24 ;  /* 0x0000001419187223 */ /* 0x001fc60000000018 */
[----:B------:R-:W-:Y:S04]  /*04e0*/  LDS R20, [R13+0x1c] ;  /* 0x00001c000d147984 */ /* 0x000fe80000000800 */
[----:B------:R-:W0:Y:S01]  /*04f0*/  LDS R25, [R15+0x1dc] ;  /* 0x0001dc000f197984 */ /* 0x000e220000000800 */
[----:B-1----:R-:W-:-:S03]  /*0500*/  FFMA R27, R23, R22, R24 ;  /* 0x00000016171b7223 */ /* 0x002fc60000000018 */
[----:B------:R-:W-:Y:S04]  /*0510*/  LDS R23, [R13+0x20] ;  /* 0x000020000d177984 */ /* 0x000fe80000000800 */
[----:B------:R-:W1:Y:S01]  /*0520*/  LDS R22, [R15+0x220] ;  /* 0x000220000f167984 */ /* 0x000e620000000800 */
[----:B--2---:R-:W-:-:S03]  /*0530*/  FFMA R27, R6, R7, R27 ;  /* 0x00000007061b7223 */ /* 0x004fc6000000001b */
[----:B------:R-:W-:Y:S04]  /*0540*/  LDS R7, [R13+0x24] ;  /* 0x000024000d077984 */ /* 0x000fe80000000800 */
[----:B------:R-:W2:Y:S01]  /*0550*/  LDS R6, [R15+0x264] ;  /* 0x000264000f067984 */ /* 0x000ea20000000800 */
[----:B0-----:R-:W-:-:S03]  /*0560*/  FFMA R24, R20, R25, R27 ;  /* 0x0000001914187223 */ /* 0x001fc6000000001b */
[----:B------:R-:W-:Y:S04]  /*0570*/  LDS R20, [R13+0x28] ;  /* 0x000028000d147984 */ /* 0x000fe80000000800 */
[----:B------:R-:W0:Y:S04]  /*0580*/  LDS R25, [R15+0x2a8] ;  /* 0x0002a8000f197984 */ /* 0x000e280000000800 */
[----:B------:R-:W-:Y:S01]  /*0590*/  LDS R27, [R13+0x34] ;  /* 0x000034000d1b7984 */ /* 0x000fe20000000800 */
[----:B-1----:R-:W-:-:S03]  /*05a0*/  FFMA R24, R23, R22, R24 ;  /* 0x0000001617187223 */ /* 0x002fc60000000018 */
[----:B------:R-:W-:Y:S04]  /*05b0*/  LDS R22, [R13+0x2c] ;  /* 0x00002c000d167984 */ /* 0x000fe80000000800 */
[----:B------:R-:W1:Y:S01]  /*05c0*/  LDS R23, [R15+0x2ec] ;  /* 0x0002ec000f177984 */ /* 0x000e620000000800 */
[----:B--2---:R-:W-:-:S03]  /*05d0*/  FFMA R7, R7, R6, R24 ;  /* 0x0000000607077223 */ /* 0x004fc60000000018 */
[----:B------:R-:W-:Y:S04]  /*05e0*/  LDS R6, [R13+0x30] ;  /* 0x000030000d067984 */ /* 0x000fe80000000800 */
[----:B------:R-:W2:Y:S01]  /*05f0*/  LDS R24, [R15+0x330] ;  /* 0x000330000f187984 */ /* 0x000ea20000000800 */
[----:B0-----:R-:W-:Y:S01]  /*0600*/  FFMA R7, R20, R25, R7 ;  /* 0x0000001914077223 */ /* 0x001fe20000000007 */
[----:B------:R-:W-:Y:S02]  /*0610*/  IADD3 R20, PT, PT, R18, 0x10, RZ ;  /* 0x0000001012147810 */ /* 0x000fe40007ffe0ff */
[----:B------:R-:W-:Y:S02]  /*0620*/  LDS R25, [R13+0x38] ;  /* 0x000038000d197984 */ /* 0x000fe40000000800 */
[----:B------:R-:W-:Y:S01]  /*0630*/  ISETP.GE.OR P2, PT, R20, UR5, P1 ;  /* 0x0000000514007c0c */ /* 0x000fe20008f46670 */
[----:B-1----:R-:W-:-:S02]  /*0640*/  FFMA R7, R22, R23, R7 ;  /* 0x0000001716077223 */ /* 0x002fc40000000007 */
[----:B------:R-:W-:Y:S04]  /*0650*/  LDS R23, [R13+0x3c] ;  /* 0x00003c000d177984 */ /* 0x000fe80000000800 */
[----:B------:R-:W-:Y:S01]  /*0660*/  LDS R22, [R15+0x3fc] ;  /* 0x0003fc000f167984 */ /* 0x000fe20000000800 */
[----:B--2---:R-:W-:Y:S01]  /*0670*/  FFMA R20, R6, R24, R7 ;  /* 0x0000001806147223 */ /* 0x004fe20000000007 */
[----:B------:R-:W-:Y:S02]  /*0680*/  IADD3 R6, PT, PT, R17, 0x10, RZ ;  /* 0x0000001011067810 */ /* 0x000fe40007ffe0ff */
[----:B------:R-:W0:Y:S02]  /*0690*/  LDS R24, [R15+0x3b8] ;  /* 0x0003b8000f187984 */ /* 0x000e240000000800 */
[----:B------:R-:W-:-:S13]  /*06a0*/  ISETP.GE.OR P0, PT, R6, UR5, P0 ;  /* 0x0000000506007c0c */ /* 0x000fda0008706670 */
[----:B------:R-:W1:Y:S01]  /*06b0*/  @!P0 LDC.64 R6, c[0x0][0x388] ;  /* 0x0000e200ff068b82 */ /* 0x000e620000000a00 */
[----:B------:R-:W-:-:S07]  /*06c0*/  CS2R R28, SRZ ;  /* 0x00000000001c7805 */ /* 0x000fce000001ff00 */
[----:B------:R-:W-:Y:S01]  /*06d0*/  BAR.SYNC.DEFER_BLOCKING 0x0 ;  /* 0x0000000000007b1d */ /* 0x000fe20000010000 */
[----:B-1----:R-:W-:-:S05]  /*06e0*/  @!P0 IMAD.WIDE R6, R21, 0x4, R6 ;  /* 0x0000000415068825 */ /* 0x002fca00078e0206 */
[----:B------:R-:W2:Y:S04]  /*06f0*/  @!P2 LDG.E R29, desc[UR8][R4.64+0x40] ;  /* 0x00004008041da981 */ /* 0x000ea8000c1e1900 */
[----:B------:R-:W3:Y:S01]  /*0700*/  @!P0 LDG.E R28, desc[UR8][R6.64] ;  /* 0x00000008061c8981 */ /* 0x000ee2000c1e1900 */
[----:B------:R-:W-:-:S04]  /*0710*/  FFMA R20, R27, R26, R20 ;  /* 0x0000001a1b147223 */ /* 0x000fc80000000014 */
[----:B0-----:R-:W-:-:S04]  /*0720*/  FFMA R24, R25, R24, R20 ;  /* 0x0000001819187223 */ /* 0x001fc80000000014 */
[----:B------:R-:W-:Y:S01]  /*0730*/  FFMA R23, R23, R22, R24 ;  /* 0x0000001617177223 */ /* 0x000fe20000000018 */
[----:B------:R-:W-:-:S04]  /*0740*/  UIADD3 UR4, UPT, UPT, UR4, 0x2, URZ ;  /* 0x0000000204047890 */ /* 0x000fc8000fffe0ff */
[----:B------:R-:W-:Y:S01]  /*0750*/  UISETP.NE.AND UP0, UPT, UR4, URZ, UPT ;  /* 0x000000ff0400728c */ /* 0x000fe2000bf05270 */
[----:B------:R-:W-:Y:S02]  /*0760*/  IADD3 R9, PT, PT, R9, 0x20, RZ ;  /* 0x0000002009097810 */ /* 0x000fe40007ffe0ff */
[----:B------:R-:W-:Y:S02]  /*0770*/  IADD3 R17, PT, PT, R17, 0x20, RZ ;  /* 0x0000002011117810 */ /* 0x000fe40007ffe0ff */
[----:B------:R-:W-:Y:S02]  /*0780*/  IADD3 R18, PT, PT, R18, 0x20, RZ ;  /* 0x0000002012127810 */ /* 0x000fe40007ffe0ff */
[C---:B------:R-:W-:Y:S02]  /*0790*/  LEA R19, R16.reuse, R19, 0x5 ;  /* 0x0000001310137211 */ /* 0x040fe400078e28ff */
[----:B------:R-:W-:Y:S01]  /*07a0*/  LEA R21, R16, R21, 0x5 ;  /* 0x0000001510157211 */ /* 0x000fe200078e28ff */
        /* <DEDUP_REMOVED lines=15> */
[----:B------:R-:W-:Y:S04]  /*08a0*/  LDS R4, [R13+0x14] ;  /* 0x000014000d047984 */ /* 0x000fe80000000800 */
[----:B------:R-:W1:Y:S01]  /*08b0*/  LDS R23, [R15+0x154] ;  /* 0x000154000f177984 */ /* 0x000e620000000800 */
[----:B--2---:R-:W-:-:S03]  /*08c0*/  FFMA R27, R20, R25, R27 ;  /* 0x00000019141b7223 */ /* 0x004fc6000000001b */
[----:B------:R-:W-:Y:S04]  /*08d0*/  LDS R20, [R13+0x18] ;  /* 0x000018000d147984 */ /* 0x000fe80000000800 */
[----:B------:R-:W2:Y:S01]  /*08e0*/  LDS R25, [R15+0x198] ;  /* 0x000198000f197984 */ /* 0x000ea20000000800 */
[----:B---3--:R-:W-:-:S03]  /*08f0*/  FFMA R24, R6, R7, R27 ;  /* 0x0000000706187223 */ /* 0x008fc6000000001b */
[----:B------:R-:W-:Y:S04]  /*0900*/  LDS R6, [R13+0x1c] ;  /* 0x00001c000d067984 */ /* 0x000fe80000000800 */
[----:B------:R-:W3:Y:S01]  /*0910*/  LDS R7, [R15+0x1dc] ;  /* 0x0001dc000f077984 */ /* 0x000ee20000000800 */
        /* <DEDUP_REMOVED lines=24> */
[----:B0-----:R-:W-:-:S04]  /*0aa0*/  FFMA R5, R22, R5, R7 ;  /* 0x0000000516057223 */ /* 0x001fc80000000007 */
[----:B-1----:R-:W-:-:S04]  /*0ab0*/  FFMA R5, R4, R23, R5 ;  /* 0x0000001704057223 */ /* 0x002fc80000000005 */
[----:B--2---:R-:W-:-:S04]  /*0ac0*/  FFMA R20, R20, R25, R5 ;  /* 0x0000001914147223 */ /* 0x004fc80000000005 */
[----:B---3--:R-:W-:Y:S01]  /*0ad0*/  FFMA R20, R27, R6, R20 ;  /* 0x000000061b147223 */ /* 0x008fe20000000014 */
[----:B------:R-:W-:Y:S06]  /*0ae0*/  BAR.SYNC.DEFER_BLOCKING 0x0 ;  /* 0x0000000000007b1d */ /* 0x000fec0000010000 */
[----:B------:R-:W-:Y:S05]  /*0af0*/  BRA.U UP0, `(.L_x_2) ;  /* 0xfffffff500f07547 */ /* 0x000fea000b83ffff */
[----:B------:R-:W-:-:S12]  /*0b00*/  ULOP3.LUT UR4, UR7, 0x7fffffe0, URZ, 0xc0, !UPT ;  /* 0x7fffffe007047892 */ /* 0x000fd8000f8ec0ff */
.L_x_1:
[----:B------:R-:W-:-:S09]  /*0b10*/  ULOP3.LUT UP0, URZ, UR7, 0x10, URZ, 0xc0, !UPT ;  /* 0x0000001007ff7892 */ /* 0x000fd2000f80c0ff */
[----:B------:R-:W-:Y:S05]  /*0b20*/  BRA.U !UP0, `(.L_x_0) ;  /* 0x0000000508187547 */ /* 0x000fea000b800000 */
[----:B------:R-:W0:Y:S01]  /*0b30*/  LDCU UR6, c[0x0][0x398] ;  /* 0x00007300ff0677ac */ /* 0x000e220008000800 */
[----:B------:R-:W-:Y:S02]  /*0b40*/  IADD3 R7, PT, PT, R0, UR4, RZ ;  /* 0x0000000400077c10 */ /* 0x000fe4000fffe0ff */
[----:B------:R-:W-:Y:S01]  /*0b50*/  IADD3 R8, PT, PT, R8, UR4, RZ ;  /* 0x0000000408087c10 */ /* 0x000fe2000fffe0ff */
[----:B------:R-:W1:Y:S03]  /*0b60*/  LDCU UR7, c[0x0][0x3a0] ;  /* 0x00007400ff0777ac */ /* 0x000e660008000800 */
[----:B------:R-:W-:Y:S02]  /*0b70*/  ISETP.GE.AND P1, PT, R8, UR5, PT ;  /* 0x0000000508007c0c */ /* 0x000fe4000bf26270 */
[----:B0-----:R-:W-:-:S04]  /*0b80*/  ISETP.GE.AND P0, PT, R10, UR6, PT ;  /* 0x000000060a007c0c */ /* 0x001fc8000bf06270 */
[----:B------:R-:W-:Y:S02]  /*0b90*/  ISETP.GE.OR P0, PT, R7, UR5, P0 ;  /* 0x0000000507007c0c */ /* 0x000fe40008706670 */
[----:B-1----:R-:W-:-:S11]  /*0ba0*/  ISETP.GE.OR P1, PT, R11, UR7, P1 ;  /* 0x000000070b007c0c */ /* 0x002fd60008f26670 */
[----:B------:R-:W0:Y:S01]  /*0bb0*/  @!P0 LDC.64 R4, c[0x0][0x380] ;  /* 0x0000e000ff048b82 */ /* 0x000e220000000a00 */
[----:B------:R-:W-:Y:S02]  /*0bc0*/  @!P0 IMAD R7, R10, UR5, R7 ;  /* 0x000000050a078c24 */ /* 0x000fe4000f8e0207 */
[----:B------:R-:W-:-:S05]  /*0bd0*/  @!P1 IMAD R9, R8, UR7, R11 ;  /* 0x0000000708099c24 */ /* 0x000fca000f8e020b */
[----:B------:R-:W1:Y:S01]  /*0be0*/  @!P1 LDC.64 R2, c[0x0][0x388] ;  /* 0x0000e200ff029b82 */ /* 0x000e620000000a00 */
[----:B0-----:R-:W-:-:S04]  /*0bf0*/  @!P0 IMAD.WIDE R4, R7, 0x4, R4 ;  /* 0x0000000407048825 */ /* 0x001fc800078e0204 */
[----:B------:R-:W-:Y:S02]  /*0c00*/  HFMA2 R7, -RZ, RZ, 0, 0 ;  /* 0x00000000ff077431 */ /* 0x000fe400000001ff */
[----:B-1----:R-:W-:Y:S01]  /*0c10*/  @!P1 IMAD.WIDE R2, R9, 0x4, R2 ;  /* 0x0000000409029825 */ /* 0x002fe200078e0202 */
[----:B------:R-:W-:-:S03]  /*0c20*/  MOV R9, RZ ;  /* 0x000000ff00097202 */ /* 0x000fc60000000f00 */
[----:B------:R-:W2:Y:S04]  /*0c30*/  @!P0 LDG.E R7, desc[UR8][R4.64] ;  /* 0x0000000804078981 */ /* 0x000ea8000c1e1900 */
        /* <DEDUP_REMOVED lines=12> */
[----:B------:R-:W-:Y:S04]  /*0d00*/  LDS R18, [R13+0x10] ;  /* 0x000010000d127984 */ /* 0x000fe80000000800 */
[----:B------:R-:W4:Y:S04]  /*0d10*/  LDS R25, [R15+0x110] ;  /* 0x000110000f197984 */ /* 0x000f280000000800 */
[----:B------:R-:W-:Y:S04]  /*0d20*/  LDS R8, [R13+0x14] ;  /* 0x000014000d087984 */ /* 0x000fe80000000800 */
[----:B------:R-:W5:Y:S01]  /*0d30*/  LDS R17, [R15+0x154] ;  /* 0x000154000f117984 */ /* 0x000f620000000800 */
        /* <DEDUP_REMOVED lines=12> */
[----:B----4-:R-:W-:-:S03]  /*0e00*/  FFMA R29, R18, R25, R29 ;  /* 0x00000019121d7223 */ /* 0x010fc6000000001d */
[----:B------:R-:W-:Y:S04]  /*0e10*/  LDS R14, [R13+0x28] ;  /* 0x000028000d0e7984 */ /* 0x000fe80000000800 */
[----:B------:R-:W4:Y:S01]  /*0e20*/  LDS R21, [R15+0x2a8] ;  /* 0x0002a8000f157984 */ /* 0x000f220000000800 */
[----:B-----5:R-:W-:-:S03]  /*0e30*/  FFMA R29, R8, R17, R29 ;  /* 0x00000011081d7223 */ /* 0x020fc6000000001d */
        /* <DEDUP_REMOVED lines=14> */
[----:B----4-:R-:W-:-:S04]  /*0f20*/  FFMA R3, R14, R21, R3 ;  /* 0x000000150e037223 */ /* 0x010fc80000000003 */
[----:B-----5:R-:W-:-:S04]  /*0f30*/  FFMA R3, R12, R19, R3 ;  /* 0x000000130c037223 */ /* 0x020fc80000000003 */
[----:B0-----:R-:W-:-:S04]  /*0f40*/  FFMA R3, R16, R23, R3 ;  /* 0x0000001710037223 */ /* 0x001fc80000000003 */
[----:B-1----:R-:W-:-:S04]  /*0f50*/  FFMA R3, R20, R27, R3 ;  /* 0x0000001b14037223 */ /* 0x002fc80000000003 */
[----:B--2---:R-:W-:-:S04]  /*0f60*/  FFMA R3, R18, R25, R3 ;  /* 0x0000001912037223 */ /* 0x004fc80000000003 */
[----:B---3--:R-:W-:Y:S01]  /*0f70*/  FFMA R20, R8, R17, R3 ;  /* 0x0000001108147223 */ /* 0x008fe20000000003 */
[----:B------:R-:W-:Y:S06]  /*0f80*/  BAR.SYNC.DEFER_BLOCKING 0x0 ;  /* 0x0000000000007b1d */ /* 0x000fec0000010000 */
.L_x_0:
[----:B------:R-:W0:Y:S01]  /*0f90*/  LDCU UR4, c[0x0][0x398] ;  /* 0x00007300ff0477ac */ /* 0x000e220008000800 */
[----:B------:R-:W1:Y:S01]  /*0fa0*/  LDCU UR5, c[0x0][0x3a0] ;  /* 0x00007400ff0577ac */ /* 0x000e620008000800 */
[----:B0-----:R-:W-:-:S04]  /*0fb0*/  ISETP.GE.AND P0, PT, R10, UR4, PT ;  /* 0x000000040a007c0c */ /* 0x001fc8000bf06270 */
[----:B-1----:R-:W-:-:S13]  /*0fc0*/  ISETP.GE.OR P0, PT, R11, UR5, P0 ;  /* 0x000000050b007c0c */ /* 0x002fda0008706670 */
[----:B------:R-:W-:Y:S05]  /*0fd0*/  @P0 EXIT ;  /* 0x000000000000094d */ /* 0x000fea0003800000 */
[----:B------:R-:W0:Y:S01]  /*0fe0*/  LDC.64 R2, c[0x0][0x390] ;  /* 0x0000e400ff027b82 */ /* 0x000e220000000a00 */
[----:B------:R-:W-:-:S04]  /*0ff0*/  IMAD R11, R10, UR5, R11 ;  /* 0x000000050a0b7c24 */ /* 0x000fc8000f8e020b */
[----:B0-----:R-:W-:-:S05]  /*1000*/  IMAD.WIDE R2, R11, 0x4, R2 ;  /* 0x000000040b027825 */ /* 0x001fca00078e0202 */
[----:B------:R-:W-:Y:S01]  /*1010*/  STG.E desc[UR8][R2.64], R20 ;  /* 0x0000001402007986 */ /* 0x000fe2000c101908 */
[----:B------:R-:W-:Y:S05]  /*1020*/  EXIT ;  /* 0x000000000000794d */ /* 0x000fea0003800000 */
.L_x_3:
[----:B------:R-:W-:-:S00]  /*1030*/  BRA `(.L_x_3) ;  /* 0xfffffffc00fc7947 */ /* 0x000fc0000383ffff */
[----:B------:R-:W-:-:S00]  /*1040*/  NOP ;  /* 0x0000000000007918 */ /* 0x000fc00000000000 */
        /* <DEDUP_REMOVED lines=11> */
.L_x_4:


//--------------------- .nv.shared._Z28matrix_multiplication_kernelPKfS0_Pfiii --------------------------
	.section	.nv.shared._Z28matrix_multiplication_kernelPKfS0_Pfiii,"aw",@nobits
	.sectionflags	@""
	.align	4
.nv.shared._Z28matrix_multiplication_kernelPKfS0_Pfiii:
	.zero		3200


//--------------------- .nv.shared.reserved.0     --------------------------
	.section	.nv.shared.reserved.0,"aw",@nobits
	.weak		__nv_reservedSMEM_offset_0_alias
	.size		__nv_reservedSMEM_offset_0_alias, 0, 64
	.other		__nv_reservedSMEM_offset_0_alias,@"STO_CUDA_RESERVED_SHARED STV_DEFAULT"
__nv_reservedSMEM_offset_0_alias:
	.zero		0
	.zero		64


//--------------------- .nv.constant0._Z28matrix_multiplication_kernelPKfS0_Pfiii --------------------------
	.section	.nv.constant0._Z28matrix_multiplication_kernelPKfS0_Pfiii,"a",@progbits
	.sectionflags	@""
	.align	4
.nv.constant0._Z28matrix_multiplication_kernelPKfS0_Pfiii:
	.zero		932


//--------------------- SYMBOLS --------------------------

	.type		.nv.reservedSmem.offset0,@object
	.size		.nv.reservedSmem.offset0,0x4
	.type		.nv.reservedSmem.cap,@object
	.size		.nv.reservedSmem.cap,0x4
